//
// Generated by NVIDIA NVVM Compiler
//
// Compiler Build ID: CL-36424714
// Cuda compilation tools, release 13.0, V13.0.88
// Based on NVVM 20.0.0
//

.version 9.0
.target sm_100
.address_size 64

	// .globl	kernel
.global .align 4 .b8 __cudart_i2opi_f[24] = {65, 144, 67, 60, 153, 149, 98, 219, 192, 221, 52, 245, 209, 87, 39, 252, 41, 21, 68, 78, 110, 131, 249, 162};

.visible .entry kernel(
	.param .u64 .ptr .align 1 kernel_param_0,
	.param .u32 kernel_param_1,
	.param .u32 kernel_param_2,
	.param .u32 kernel_param_3
)
{
	.local .align 4 .b8 	__local_depot0[28];
	.reg .b64 	%SP;
	.reg .b64 	%SPL;
	.reg .pred 	%p<17>;
	.reg .b32 	%r<92>;
	.reg .b32 	%f<60>;
	.reg .b64 	%rd<43>;
	.reg .b64 	%fd<16>;

	mov.u64 	%SPL, __local_depot0;
	ld.param.u64 	%rd16, [kernel_param_0];
	ld.param.u32 	%r30, [kernel_param_1];
	ld.param.u32 	%r31, [kernel_param_3];
	add.u64 	%rd1, %SPL, 0;
	mov.u32 	%r32, %ntid.x;
	mov.u32 	%r33, %ctaid.x;
	mov.u32 	%r34, %tid.x;
	mad.lo.s32 	%r35, %r32, %r33, %r34;
	mov.u32 	%r36, %ntid.y;
	mov.u32 	%r37, %ctaid.y;
	mov.u32 	%r38, %tid.y;
	mad.lo.s32 	%r39, %r36, %r37, %r38;
	mad.lo.s32 	%r1, %r30, %r39, %r35;
	cvt.rn.f64.u32 	%fd1, %r35;
	add.f64 	%fd2, %fd1, %fd1;
	cvt.rn.f64.s32 	%fd3, %r30;
	div.rn.f64 	%fd4, %fd2, %fd3;
	add.f64 	%fd5, %fd4, 0dBFF0000000000000;
	cvt.rn.f32.f64 	%f1, %fd5;
	shl.b32 	%r40, %r39, 1;
	cvt.rn.f64.u32 	%fd6, %r40;
	div.rn.f64 	%fd7, %fd6, %fd3;
	add.f64 	%fd8, %fd7, 0dBFF0000000000000;
	cvt.rn.f32.f64 	%f2, %fd8;
	cvt.rn.f32.s32 	%f3, %r31;
	fma.rn.f32 	%f4, %f1, 0f40A00000, %f3;
	mul.f32 	%f17, %f4, 0f3F22F983;
	cvt.rni.s32.f32 	%r87, %f17;
	cvt.rn.f32.s32 	%f18, %r87;
	fma.rn.f32 	%f19, %f18, 0fBFC90FDA, %f4;
	fma.rn.f32 	%f20, %f18, 0fB3A22168, %f19;
	fma.rn.f32 	%f58, %f18, 0fA7C234C5, %f20;
	abs.f32 	%f6, %f4;
	setp.ltu.f32 	%p1, %f6, 0f47CE4780;
	@%p1 bra 	$L__BB0_8;
	setp.neu.f32 	%p2, %f6, 0f7F800000;
	@%p2 bra 	$L__BB0_3;
	mov.f32 	%f23, 0f00000000;
	mul.rn.f32 	%f58, %f4, %f23;
	mov.b32 	%r87, 0;
	bra.uni 	$L__BB0_8;
$L__BB0_3:
	mov.b32 	%r3, %f4;
	shl.b32 	%r42, %r3, 8;
	or.b32  	%r4, %r42, -2147483648;
	mov.b64 	%rd39, 0;
	mov.b32 	%r84, 0;
	mov.u64 	%rd37, __cudart_i2opi_f;
	mov.u64 	%rd38, %rd1;
$L__BB0_4:
	.pragma "nounroll";
	ld.global.nc.u32 	%r43, [%rd37];
	mad.wide.u32 	%rd20, %r43, %r4, %rd39;
	shr.u64 	%rd39, %rd20, 32;
	st.local.u32 	[%rd38], %rd20;
	add.s32 	%r84, %r84, 1;
	add.s64 	%rd38, %rd38, 4;
	add.s64 	%rd37, %rd37, 4;
	setp.ne.s32 	%p3, %r84, 6;
	@%p3 bra 	$L__BB0_4;
	shr.u32 	%r44, %r3, 23;
	st.local.u32 	[%rd1+24], %rd39;
	and.b32  	%r7, %r44, 31;
	and.b32  	%r45, %r44, 224;
	add.s32 	%r46, %r45, -128;
	shr.u32 	%r47, %r46, 5;
	mul.wide.u32 	%rd21, %r47, 4;
	sub.s64 	%rd8, %rd1, %rd21;
	ld.local.u32 	%r85, [%rd8+24];
	ld.local.u32 	%r86, [%rd8+20];
	setp.eq.s32 	%p4, %r7, 0;
	@%p4 bra 	$L__BB0_7;
	shf.l.wrap.b32 	%r85, %r86, %r85, %r7;
	ld.local.u32 	%r48, [%rd8+16];
	shf.l.wrap.b32 	%r86, %r48, %r86, %r7;
$L__BB0_7:
	shr.u32 	%r49, %r85, 30;
	shf.l.wrap.b32 	%r50, %r86, %r85, 2;
	shl.b32 	%r51, %r86, 2;
	shr.u32 	%r52, %r50, 31;
	add.s32 	%r53, %r52, %r49;
	neg.s32 	%r54, %r53;
	setp.lt.s32 	%p5, %r3, 0;
	selp.b32 	%r87, %r54, %r53, %p5;
	xor.b32  	%r55, %r50, %r3;
	shr.s32 	%r56, %r50, 31;
	xor.b32  	%r57, %r56, %r50;
	xor.b32  	%r58, %r56, %r51;
	cvt.u64.u32 	%rd22, %r57;
	shl.b64 	%rd23, %rd22, 32;
	cvt.u64.u32 	%rd24, %r58;
	or.b64  	%rd25, %rd23, %rd24;
	cvt.rn.f64.s64 	%fd9, %rd25;
	mul.f64 	%fd10, %fd9, 0d3BF921FB54442D19;
	cvt.rn.f32.f64 	%f21, %fd10;
	neg.f32 	%f22, %f21;
	setp.lt.s32 	%p6, %r55, 0;
	selp.f32 	%f58, %f22, %f21, %p6;
$L__BB0_8:
	mul.rn.f32 	%f24, %f58, %f58;
	and.b32  	%r60, %r87, 1;
	setp.eq.b32 	%p7, %r60, 1;
	selp.f32 	%f25, 0f3F800000, %f58, %p7;
	fma.rn.f32 	%f26, %f24, %f25, 0f00000000;
	fma.rn.f32 	%f27, %f24, 0f37CBAC00, 0fBAB607ED;
	selp.f32 	%f28, %f27, 0fB94D4153, %p7;
	selp.f32 	%f29, 0f3D2AAABB, 0f3C0885E4, %p7;
	fma.rn.f32 	%f30, %f28, %f24, %f29;
	selp.f32 	%f31, 0fBEFFFFFF, 0fBE2AAAA8, %p7;
	fma.rn.f32 	%f32, %f30, %f24, %f31;
	fma.rn.f32 	%f33, %f32, %f26, %f25;
	and.b32  	%r61, %r87, 2;
	setp.eq.s32 	%p8, %r61, 0;
	mov.f32 	%f34, 0f00000000;
	sub.f32 	%f35, %f34, %f33;
	selp.f32 	%f10, %f33, %f35, %p8;
	fma.rn.f32 	%f11, %f2, 0f40A00000, %f3;
	mul.f32 	%f36, %f11, 0f3F22F983;
	cvt.rni.s32.f32 	%r91, %f36;
	cvt.rn.f32.s32 	%f37, %r91;
	fma.rn.f32 	%f38, %f37, 0fBFC90FDA, %f11;
	fma.rn.f32 	%f39, %f37, 0fB3A22168, %f38;
	fma.rn.f32 	%f59, %f37, 0fA7C234C5, %f39;
	abs.f32 	%f13, %f11;
	setp.ltu.f32 	%p9, %f13, 0f47CE4780;
	@%p9 bra 	$L__BB0_16;
	setp.neu.f32 	%p10, %f13, 0f7F800000;
	@%p10 bra 	$L__BB0_11;
	mov.f32 	%f42, 0f00000000;
	mul.rn.f32 	%f59, %f11, %f42;
	mov.b32 	%r91, 0;
	bra.uni 	$L__BB0_16;
$L__BB0_11:
	mov.b32 	%r17, %f11;
	shl.b32 	%r63, %r17, 8;
	or.b32  	%r18, %r63, -2147483648;
	mov.b64 	%rd42, 0;
	mov.b32 	%r88, 0;
	mov.u64 	%rd40, __cudart_i2opi_f;
	mov.u64 	%rd41, %rd1;
$L__BB0_12:
	.pragma "nounroll";
	ld.global.nc.u32 	%r64, [%rd40];
	mad.wide.u32 	%rd28, %r64, %r18, %rd42;
	shr.u64 	%rd42, %rd28, 32;
	st.local.u32 	[%rd41], %rd28;
	add.s32 	%r88, %r88, 1;
	add.s64 	%rd41, %rd41, 4;
	add.s64 	%rd40, %rd40, 4;
	setp.ne.s32 	%p11, %r88, 6;
	@%p11 bra 	$L__BB0_12;
	shr.u32 	%r65, %r17, 23;
	st.local.u32 	[%rd1+24], %rd42;
	and.b32  	%r21, %r65, 31;
	and.b32  	%r66, %r65, 224;
	add.s32 	%r67, %r66, -128;
	shr.u32 	%r68, %r67, 5;
	mul.wide.u32 	%rd29, %r68, 4;
	sub.s64 	%rd15, %rd1, %rd29;
	ld.local.u32 	%r89, [%rd15+24];
	ld.local.u32 	%r90, [%rd15+20];
	setp.eq.s32 	%p12, %r21, 0;
	@%p12 bra 	$L__BB0_15;
	shf.l.wrap.b32 	%r89, %r90, %r89, %r21;
	ld.local.u32 	%r69, [%rd15+16];
	shf.l.wrap.b32 	%r90, %r69, %r90, %r21;
$L__BB0_15:
	shr.u32 	%r70, %r89, 30;
	shf.l.wrap.b32 	%r71, %r90, %r89, 2;
	shl.b32 	%r72, %r90, 2;
	shr.u32 	%r73, %r71, 31;
	add.s32 	%r74, %r73, %r70;
	neg.s32 	%r75, %r74;
	setp.lt.s32 	%p13, %r17, 0;
	selp.b32 	%r91, %r75, %r74, %p13;
	xor.b32  	%r76, %r71, %r17;
	shr.s32 	%r77, %r71, 31;
	xor.b32  	%r78, %r77, %r71;
	xor.b32  	%r79, %r77, %r72;
	cvt.u64.u32 	%rd30, %r78;
	shl.b64 	%rd31, %rd30, 32;
	cvt.u64.u32 	%rd32, %r79;
	or.b64  	%rd33, %rd31, %rd32;
	cvt.rn.f64.s64 	%fd11, %rd33;
	mul.f64 	%fd12, %fd11, 0d3BF921FB54442D19;
	cvt.rn.f32.f64 	%f40, %fd12;
	neg.f32 	%f41, %f40;
	setp.lt.s32 	%p14, %r76, 0;
	selp.f32 	%f59, %f41, %f40, %p14;
$L__BB0_16:
	cvt.f64.f32 	%fd13, %f10;
	cvta.to.global.u64 	%rd34, %rd16;
	add.s32 	%r81, %r91, 1;
	mul.rn.f32 	%f43, %f59, %f59;
	and.b32  	%r82, %r91, 1;
	setp.eq.b32 	%p15, %r82, 1;
	selp.f32 	%f44, %f59, 0f3F800000, %p15;
	fma.rn.f32 	%f45, %f43, %f44, 0f00000000;
	fma.rn.f32 	%f46, %f43, 0f37CBAC00, 0fBAB607ED;
	selp.f32 	%f47, 0fB94D4153, %f46, %p15;
	selp.f32 	%f48, 0f3C0885E4, 0f3D2AAABB, %p15;
	fma.rn.f32 	%f49, %f47, %f43, %f48;
	selp.f32 	%f50, 0fBE2AAAA8, 0fBEFFFFFF, %p15;
	fma.rn.f32 	%f51, %f49, %f43, %f50;
	fma.rn.f32 	%f52, %f51, %f45, %f44;
	and.b32  	%r83, %r81, 2;
	setp.eq.s32 	%p16, %r83, 0;
	mov.f32 	%f53, 0f00000000;
	sub.f32 	%f54, %f53, %f52;
	selp.f32 	%f55, %f52, %f54, %p16;
	cvt.f64.f32 	%fd14, %f55;
	fma.rn.f64 	%fd15, %fd14, 0d3FE0000000000000, %fd13;
	cvt.rn.f32.f64 	%f56, %fd15;
	mul.wide.u32 	%rd35, %r1, 16;
	add.s64 	%rd36, %rd34, %rd35;
	mov.f32 	%f57, 0f3F800000;
	st.global.v4.f32 	[%rd36], {%f1, %f2, %f56, %f57};
	ret;

}


// ===== COMPILED SASS (sm_100) =====

	.target	sm_100

	.elftype	@"ET_EXEC"


//--------------------- .note.nv.tkinfo           --------------------------
	.section	.note.nv.tkinfo,"",@"SHT_NOTE"
	.sectionflags	@"SHF_NOTE_NV_TKINFO"
	.tkinfo
        /*0018*/ 	.word	0x00000002
        /*0030*/ 	.string	""
        /*0030*/ 	.string	"ptxas"
        /*0030*/ 	.string	"Cuda compilation tools, release 13.0, V13.0.88"
        /*0030*/ 	.string	"Build cuda_13.0.r13.0/compiler.36424714_0"
        /*0030*/ 	.string	"-arch sm_100 -m 64 "



//--------------------- .note.nv.cuinfo           --------------------------
	.section	.note.nv.cuinfo,"",@"SHT_NOTE"
	.sectionflags	@"SHF_NOTE_NV_CUINFO"
        /*0018*/ 	.short	0x0002
        /*001a*/ 	.short	0x0064
        /*001c*/ 	.short	0x0082
	.zero		2


//--------------------- .nv.info                  --------------------------
	.section	.nv.info,"",@"SHT_CUDA_INFO"
	.align	4


	//----- nvinfo : EIATTR_REGCOUNT
	.align		4
        /*0000*/ 	.byte	0x04, 0x2f
        /*0002*/ 	.short	(.L_2 - .L_1)
	.align		4
.L_1:
        /*0004*/ 	.word	index@(kernel)
        /*0008*/ 	.word	0x0000001d


	//----- nvinfo : EIATTR_FRAME_SIZE
	.align		4
.L_2:
        /*000c*/ 	.byte	0x04, 0x11
        /*000e*/ 	.short	(.L_4 - .L_3)
	.align		4
.L_3:
        /*0010*/ 	.word	index@($__internal_0_$__cuda_sm20_div_rn_f64_full)
        /*0014*/ 	.word	0x00000020


	//----- nvinfo : EIATTR_FRAME_SIZE
	.align		4
.L_4:
        /*0018*/ 	.byte	0x04, 0x11
        /*001a*/ 	.short	(.L_6 - .L_5)
	.align		4
.L_5:
        /*001c*/ 	.word	index@(kernel)
        /*0020*/ 	.word	0x00000020


	//----- nvinfo : EIATTR_MIN_STACK_SIZE
	.align		4
.L_6:
        /*0024*/ 	.byte	0x04, 0x12
        /*0026*/ 	.short	(.L_8 - .L_7)
	.align		4
.L_7:
        /*0028*/ 	.word	index@(kernel)
        /*002c*/ 	.word	0x00000020
.L_8:


//--------------------- .nv.compat                --------------------------
	.section	.nv.compat,"",@"SHT_CUDA_COMPAT_INFO"
	.align	4
        /*0000*/ 	.byte	0x02, 0x09, 0x00, 0x00, 0x02, 0x02, 0x01, 0x00, 0x02, 0x05, 0x05, 0x00, 0x03, 0x07, 0x01, 0x01
        /*0010*/ 	.byte	0x02, 0x03, 0x00, 0x00, 0x02, 0x06, 0x01, 0x00, 0x04, 0x0b, 0x08, 0x00, 0x01, 0x00, 0x00, 0x00
        /*0020*/ 	.byte	0x00, 0x00, 0x00, 0x00


//--------------------- .nv.info.kernel           --------------------------
	.section	.nv.info.kernel,"",@"SHT_CUDA_INFO"
	.sectionflags	@""
	.align	4


	//----- nvinfo : EIATTR_CUDA_API_VERSION
	.align		4
        /*0000*/ 	.byte	0x04, 0x37
        /*0002*/ 	.short	(.L_10 - .L_9)
.L_9:
        /*0004*/ 	.word	0x00000082


	//----- nvinfo : EIATTR_KPARAM_INFO
	.align		4
.L_10:
        /*0008*/ 	.byte	0x04, 0x17
        /*000a*/ 	.short	(.L_12 - .L_11)
.L_11:
        /*000c*/ 	.word	0x00000000
        /*0010*/ 	.short	0x0003
        /*0012*/ 	.short	0x0010
        /*0014*/ 	.byte	0x00, 0xf0, 0x11, 0x00


	//----- nvinfo : EIATTR_KPARAM_INFO
	.align		4
.L_12:
        /*0018*/ 	.byte	0x04, 0x17
        /*001a*/ 	.short	(.L_14 - .L_13)
.L_13:
        /*001c*/ 	.word	0x00000000
        /*0020*/ 	.short	0x0002
        /*0022*/ 	.short	0x000c
        /*0024*/ 	.byte	0x00, 0xf0, 0x11, 0x00


	//----- nvinfo : EIATTR_KPARAM_INFO
	.align		4
.L_14:
        /*0028*/ 	.byte	0x04, 0x17
        /*002a*/ 	.short	(.L_16 - .L_15)
.L_15:
        /*002c*/ 	.word	0x00000000
        /*0030*/ 	.short	0x0001
        /*0032*/ 	.short	0x0008
        /*0034*/ 	.byte	0x00, 0xf0, 0x11, 0x00


	//----- nvinfo : EIATTR_KPARAM_INFO
	.align		4
.L_16:
        /*0038*/ 	.byte	0x04, 0x17
        /*003a*/ 	.short	(.L_18 - .L_17)
.L_17:
        /*003c*/ 	.word	0x00000000
        /*0040*/ 	.short	0x0000
        /*0042*/ 	.short	0x0000
        /*0044*/ 	.byte	0x00, 0xf5, 0x21, 0x00


	//----- nvinfo : EIATTR_SPARSE_MMA_MASK
	.align		4
.L_18:
        /*0048*/ 	.byte	0x03, 0x50
        /*004a*/ 	.short	0x0000


	//----- nvinfo : EIATTR_MAXREG_COUNT
	.align		4
        /*004c*/ 	.byte	0x03, 0x1b
        /*004e*/ 	.short	0x00ff


	//----- nvinfo : EIATTR_MERCURY_ISA_VERSION
	.align		4
        /*0050*/ 	.byte	0x03, 0x5f
        /*0052*/ 	.short	0x0101


	//----- nvinfo : EIATTR_VRC_CTA_INIT_COUNT
	.align		4
        /*0054*/ 	.byte	0x02, 0x4a
	.zero		1
	.zero		1


	//----- nvinfo : EIATTR_EXIT_INSTR_OFFSETS
	.align		4
        /*0058*/ 	.byte	0x04, 0x1c
        /*005a*/ 	.short	(.L_20 - .L_19)


	//   ....[0]....
.L_19:
        /*005c*/ 	.word	0x00000f20


	//----- nvinfo : EIATTR_CRS_STACK_SIZE
	.align		4
.L_20:
        /*0060*/ 	.byte	0x04, 0x1e
        /*0062*/ 	.short	(.L_22 - .L_21)
.L_21:
        /*0064*/ 	.word	0x00000000


	//----- nvinfo : EIATTR_CBANK_PARAM_SIZE
	.align		4
.L_22:
        /*0068*/ 	.byte	0x03, 0x19
        /*006a*/ 	.short	0x0014


	//----- nvinfo : EIATTR_PARAM_CBANK
	.align		4
        /*006c*/ 	.byte	0x04, 0x0a
        /*006e*/ 	.short	(.L_24 - .L_23)
	.align		4
.L_23:
        /*0070*/ 	.word	index@(.nv.constant0.kernel)
        /*0074*/ 	.short	0x0380
        /*0076*/ 	.short	0x0014


	//----- nvinfo : EIATTR_SW_WAR
	.align		4
.L_24:
        /*0078*/ 	.byte	0x04, 0x36
        /*007a*/ 	.short	(.L_26 - .L_25)
.L_25:
        /*007c*/ 	.word	0x00000008
.L_26:


//--------------------- .nv.callgraph             --------------------------
	.section	.nv.callgraph,"",@"SHT_CUDA_CALLGRAPH"
	.align	4
	.sectionentsize	8
	.align		4
        /*0000*/ 	.word	0x00000000
	.align		4
        /*0004*/ 	.word	0xffffffff
	.align		4
        /*0008*/ 	.word	0x00000000
	.align		4
        /*000c*/ 	.word	0xfffffffe
	.align		4
        /*0010*/ 	.word	0x00000000
	.align		4
        /*0014*/ 	.word	0xfffffffd
	.align		4
        /*0018*/ 	.word	0x00000000
	.align		4
        /*001c*/ 	.word	0xfffffffc


//--------------------- .nv.constant4             --------------------------
	.section	.nv.constant4,"a",@progbits
	.align	8
	.align		8
.nv.constant4:
        /*0000*/ 	.dword	__cudart_i2opi_f


//--------------------- .text.kernel              --------------------------
	.section	.text.kernel,"ax",@progbits
	.align	128
        .global         kernel
        .type           kernel,@function
        .size           kernel,(.L_x_16 - kernel)
        .other          kernel,@"STO_CUDA_ENTRY STV_DEFAULT"
kernel:
.text.kernel:
[----:B------:R-:W0:Y:S01]  /*0000*/  LDC R1, c[0x0][0x37c] ;  /* 0x0000df00ff017b82 */ /* 0x000e220000000800 */
[----:B------:R-:W1:Y:S01]  /*0010*/  LDCU UR5, c[0x0][0x388] ;  /* 0x00007100ff0577ac */ /* 0x000e620008000800 */
[----:B------:R-:W2:Y:S01]  /*0020*/  S2R R13, SR_CTAID.X ;  /* 0x00000000000d7919 */ /* 0x000ea20000002500 */
[----:B------:R-:W-:Y:S01]  /*0030*/  IMAD.MOV.U32 R2, RZ, RZ, 0x1 ;  /* 0x00000001ff027424 */ /* 0x000fe200078e00ff */
[----:B------:R-:W-:Y:S01]  /*0040*/  BSSY.RECONVERGENT B0, `(.L_x_0) ;  /* 0x0000022000007945 */ /* 0x000fe20003800200 */
[----:B------:R-:W2:Y:S01]  /*0050*/  LDCU UR4, c[0x0][0x360] ;  /* 0x00006c00ff0477ac */ /* 0x000ea20008000800 */
[----:B------:R-:W2:Y:S01]  /*0060*/  S2R R0, SR_TID.X ;  /* 0x0000000000007919 */ /* 0x000ea20000002100 */
[----:B0-----:R-:W-:Y:S01]  /*0070*/  VIADD R1, R1, 0xffffffe0 ;  /* 0xffffffe001017836 */ /* 0x001fe20000000000 */
[----:B------:R-:W0:Y:S01]  /*0080*/  S2R R15, SR_TID.Y ;  /* 0x00000000000f7919 */ /* 0x000e220000002200 */
[----:B-1----:R-:W1:Y:S08]  /*0090*/  I2F.F64 R10, UR5 ;  /* 0x00000005000a7d12 */ /* 0x002e700008201c00 */
[----:B-1----:R-:W1:Y:S01]  /*00a0*/  MUFU.RCP64H R3, R11 ;  /* 0x0000000b00037308 */ /* 0x002e620000001800 */
[----:B--2---:R-:W-:Y:S01]  /*00b0*/  IMAD R13, R13, UR4, R0 ;  /* 0x000000040d0d7c24 */ /* 0x004fe2000f8e0200 */
[----:B------:R-:W0:Y:S01]  /*00c0*/  LDCU UR4, c[0x0][0x364] ;  /* 0x00006c80ff0477ac */ /* 0x000e220008000800 */
[----:B------:R-:W0:Y:S01]  /*00d0*/  S2R R0, SR_CTAID.Y ;  /* 0x0000000000007919 */ /* 0x000e220000002600 */
[----:B-1----:R-:W-:-:S08]  /*00e0*/  DFMA R4, -R10, R2, 1 ;  /* 0x3ff000000a04742b */ /* 0x002fd00000000102 */
[----:B------:R-:W-:Y:S02]  /*00f0*/  DFMA R6, R4, R4, R4 ;  /* 0x000000040406722b */ /* 0x000fe40000000004 */
[----:B------:R-:W1:Y:S06]  /*0100*/  I2F.F64.U32 R4, R13 ;  /* 0x0000000d00047312 */ /* 0x000e6c0000201800 */
[----:B------:R-:W-:Y:S01]  /*0110*/  DFMA R6, R2, R6, R2 ;  /* 0x000000060206722b */ /* 0x000fe20000000002 */
[----:B0-----:R-:W-:-:S07]  /*0120*/  IMAD R0, R0, UR4, R15 ;  /* 0x0000000400007c24 */ /* 0x001fce000f8e020f */
[----:B------:R-:W-:Y:S02]  /*0130*/  DFMA R2, -R10, R6, 1 ;  /* 0x3ff000000a02742b */ /* 0x000fe40000000106 */
[----:B-1----:R-:W-:-:S06]  /*0140*/  DADD R4, R4, R4 ;  /* 0x0000000004047229 */ /* 0x002fcc0000000004 */
[----:B------:R-:W-:-:S04]  /*0150*/  DFMA R2, R6, R2, R6 ;  /* 0x000000020602722b */ /* 0x000fc80000000006 */
[----:B------:R-:W-:-:S04]  /*0160*/  FSETP.GEU.AND P1, PT, |R5|, 6.5827683646048100446e-37, PT ;  /* 0x036000000500780b */ /* 0x000fc80003f2e200 */
[----:B------:R-:W-:-:S08]  /*0170*/  DMUL R6, R4, R2 ;  /* 0x0000000204067228 */ /* 0x000fd00000000000 */
[----:B------:R-:W-:-:S08]  /*0180*/  DFMA R8, -R10, R6, R4 ;  /* 0x000000060a08722b */ /* 0x000fd00000000104 */
[----:B------:R-:W-:Y:S01]  /*0190*/  DFMA R2, R2, R8, R6 ;  /* 0x000000080202722b */ /* 0x000fe20000000006 */
[----:B------:R-:W-:-:S09]  /*01a0*/  IMAD R7, R0, UR5, R13 ;  /* 0x0000000500077c24 */ /* 0x000fd2000f8e020d */
[----:B------:R-:W-:-:S05]  /*01b0*/  FFMA R6, RZ, R11, R3 ;  /* 0x0000000bff067223 */ /* 0x000fca0000000003 */
[----:B------:R-:W-:-:S13]  /*01c0*/  FSETP.GT.AND P0, PT, |R6|, 1.469367938527859385e-39, PT ;  /* 0x001000000600780b */ /* 0x000fda0003f04200 */
[----:B------:R-:W-:Y:S05]  /*01d0*/  @P0 BRA P1, `(.L_x_1) ;  /* 0x0000000000200947 */ /* 0x000fea0000800000 */
[----:B------:R-:W-:Y:S01]  /*01e0*/  IMAD.MOV.U32 R12, RZ, RZ, R4 ;  /* 0x000000ffff0c7224 */ /* 0x000fe200078e0004 */
[----:B------:R-:W-:Y:S01]  /*01f0*/  MOV R6, 0x240 ;  /* 0x0000024000067802 */ /* 0x000fe20000000f00 */
[----:B------:R-:W-:Y:S02]  /*0200*/  IMAD.MOV.U32 R13, RZ, RZ, R5 ;  /* 0x000000ffff0d7224 */ /* 0x000fe400078e0005 */
[----:B------:R-:W-:Y:S02]  /*0210*/  IMAD.MOV.U32 R4, RZ, RZ, R10 ;  /* 0x000000ffff047224 */ /* 0x000fe400078e000a */
[----:B------:R-:W-:-:S07]  /*0220*/  IMAD.MOV.U32 R5, RZ, RZ, R11 ;  /* 0x000000ffff057224 */ /* 0x000fce00078e000b */
[----:B------:R-:W-:Y:S05]  /*0230*/  CALL.REL.NOINC `($__internal_0_$__cuda_sm20_div_rn_f64_full) ;  /* 0x0000000c003c7944 */ /* 0x000fea0003c00000 */
[----:B------:R-:W-:Y:S02]  /*0240*/  IMAD.MOV.U32 R2, RZ, RZ, R4 ;  /* 0x000000ffff027224 */ /* 0x000fe400078e0004 */
[----:B------:R-:W-:-:S07]  /*0250*/  IMAD.MOV.U32 R3, RZ, RZ, R5 ;  /* 0x000000ffff037224 */ /* 0x000fce00078e0005 */
.L_x_1:
[----:B------:R-:W-:Y:S05]  /*0260*/  BSYNC.RECONVERGENT B0 ;  /* 0x0000000000007941 */ /* 0x000fea0003800200 */
.L_x_0:
[----:B------:R-:W0:Y:S01]  /*0270*/  MUFU.RCP64H R5, R11 ;  /* 0x0000000b00057308 */ /* 0x000e220000001800 */
[----:B------:R-:W-:Y:S01]  /*0280*/  IMAD.MOV.U32 R4, RZ, RZ, 0x1 ;  /* 0x00000001ff047424 */ /* 0x000fe200078e00ff */
[----:B------:R-:W-:Y:S01]  /*0290*/  BSSY.RECONVERGENT B0, `(.L_x_2) ;  /* 0x0000015000007945 */ /* 0x000fe20003800200 */
[----:B------:R-:W-:-:S06]  /*02a0*/  IMAD.SHL.U32 R12, R0, 0x2, RZ ;  /* 0x00000002000c7824 */ /* 0x000fcc00078e00ff */
[----:B------:R-:W1:Y:S01]  /*02b0*/  I2F.F64.U32 R12, R12 ;  /* 0x0000000c000c7312 */ /* 0x000e620000201800 */
[----:B0-----:R-:W-:Y:S01]  /*02c0*/  DFMA R8, -R10, R4, 1 ;  /* 0x3ff000000a08742b */ /* 0x001fe20000000104 */
[----:B-1----:R-:W-:-:S07]  /*02d0*/  FSETP.GEU.AND P1, PT, |R13|, 6.5827683646048100446e-37, PT ;  /* 0x036000000d00780b */ /* 0x002fce0003f2e200 */
[----:B------:R-:W-:-:S08]  /*02e0*/  DFMA R8, R8, R8, R8 ;  /* 0x000000080808722b */ /* 0x000fd00000000008 */
[----:B------:R-:W-:-:S08]  /*02f0*/  DFMA R8, R4, R8, R4 ;  /* 0x000000080408722b */ /* 0x000fd00000000004 */
[----:B------:R-:W-:-:S08]  /*0300*/  DFMA R4, -R10, R8, 1 ;  /* 0x3ff000000a04742b */ /* 0x000fd00000000108 */
[----:B------:R-:W-:-:S08]  /*0310*/  DFMA R14, R8, R4, R8 ;  /* 0x00000004080e722b */ /* 0x000fd00000000008 */
[----:B------:R-:W-:-:S08]  /*0320*/  DMUL R4, R14, R12 ;  /* 0x0000000c0e047228 */ /* 0x000fd00000000000 */
[----:B------:R-:W-:-:S08]  /*0330*/  DFMA R8, -R10, R4, R12 ;  /* 0x000000040a08722b */ /* 0x000fd0000000010c */
[----:B------:R-:W-:Y:S02]  /*0340*/  DFMA R4, R14, R8, R4 ;  /* 0x000000080e04722b */ /* 0x000fe40000000004 */
[----:B------:R-:W-:-:S08]  /*0350*/  DADD R8, R2, -1 ;  /* 0xbff0000002087429 */ /* 0x000fd00000000000 */
[----:B------:R-:W-:Y:S02]  /*0360*/  FFMA R0, RZ, R11, R5 ;  /* 0x0000000bff007223 */ /* 0x000fe40000000005 */
[----:B------:R0:W1:Y:S03]  /*0370*/  F2F.F32.F64 R8, R8 ;  /* 0x0000000800087310 */ /* 0x0000660000301000 */
[----:B------:R-:W-:-:S13]  /*0380*/  FSETP.GT.AND P0, PT, |R0|, 1.469367938527859385e-39, PT ;  /* 0x001000000000780b */ /* 0x000fda0003f04200 */
[----:B01----:R-:W-:Y:S05]  /*0390*/  @P0 BRA P1, `(.L_x_3) ;  /* 0x0000000000100947 */ /* 0x003fea0000800000 */
[----:B------:R-:W-:Y:S01]  /*03a0*/  IMAD.MOV.U32 R4, RZ, RZ, R10 ;  /* 0x000000ffff047224 */ /* 0x000fe200078e000a */
[----:B------:R-:W-:Y:S01]  /*03b0*/  MOV R6, 0x3e0 ;  /* 0x000003e000067802 */ /* 0x000fe20000000f00 */
[----:B------:R-:W-:-:S07]  /*03c0*/  IMAD.MOV.U32 R5, RZ, RZ, R11 ;  /* 0x000000ffff057224 */ /* 0x000fce00078e000b */
[----:B------:R-:W-:Y:S05]  /*03d0*/  CALL.REL.NOINC `($__internal_0_$__cuda_sm20_div_rn_f64_full) ;  /* 0x0000000800d47944 */ /* 0x000fea0003c00000 */
.L_x_3:
[----:B------:R-:W-:Y:S05]  /*03e0*/  BSYNC.RECONVERGENT B0 ;  /* 0x0000000000007941 */ /* 0x000fea0003800200 */
.L_x_2:
[----:B------:R-:W0:Y:S01]  /*03f0*/  LDCU UR4, c[0x0][0x390] ;  /* 0x00007200ff0477ac */ /* 0x000e220008000800 */
[----:B------:R-:W-:Y:S01]  /*0400*/  DADD R4, R4, -1 ;  /* 0xbff0000004047429 */ /* 0x000fe20000000000 */
[----:B------:R-:W-:Y:S01]  /*0410*/  BSSY.RECONVERGENT B0, `(.L_x_4) ;  /* 0x0000044000007945 */ /* 0x000fe20003800200 */
[----:B------:R-:W1:Y:S04]  /*0420*/  LDCU.64 UR6, c[0x0][0x358] ;  /* 0x00006b00ff0677ac */ /* 0x000e680008000a00 */
[----:B------:R2:W3:Y:S01]  /*0430*/  F2F.F32.F64 R9, R4 ;  /* 0x0000000400097310 */ /* 0x0004e20000301000 */
[----:B0-----:R-:W-:-:S05]  /*0440*/  I2FP.F32.S32 R12, UR4 ;  /* 0x00000004000c7c45 */ /* 0x001fca0008201400 */
[----:B------:R-:W-:-:S04]  /*0450*/  FFMA R13, R8, 5, R12 ;  /* 0x40a00000080d7823 */ /* 0x000fc8000000000c */
[C---:B------:R-:W-:Y:S01]  /*0460*/  FMUL R0, R13.reuse, 0.63661974668502807617 ;  /* 0x3f22f9830d007820 */ /* 0x040fe20000400000 */
[----:B------:R-:W-:-:S05]  /*0470*/  FSETP.GE.AND P0, PT, |R13|, 105615, PT ;  /* 0x47ce47800d00780b */ /* 0x000fca0003f06200 */
[----:B------:R-:W0:Y:S02]  /*0480*/  F2I.NTZ R0, R0 ;  /* 0x0000000000007305 */ /* 0x000e240000203100 */
[----:B0-----:R-:W-:-:S05]  /*0490*/  I2FP.F32.S32 R2, R0 ;  /* 0x0000000000027245 */ /* 0x001fca0000201400 */
[----:B------:R-:W-:-:S04]  /*04a0*/  FFMA R3, R2, -1.5707962512969970703, R13 ;  /* 0xbfc90fda02037823 */ /* 0x000fc8000000000d */
[----:B------:R-:W-:-:S04]  /*04b0*/  FFMA R3, R2, -7.5497894158615963534e-08, R3 ;  /* 0xb3a2216802037823 */ /* 0x000fc80000000003 */
[----:B------:R-:W-:Y:S01]  /*04c0*/  FFMA R3, R2, -5.3903029534742383927e-15, R3 ;  /* 0xa7c234c502037823 */ /* 0x000fe20000000003 */
[----:B-123--:R-:W-:Y:S06]  /*04d0*/  @!P0 BRA `(.L_x_5) ;  /* 0x0000000000dc8947 */ /* 0x00efec0003800000 */
[----:B------:R-:W-:-:S13]  /*04e0*/  FSETP.NEU.AND P0, PT, |R13|, +INF , PT ;  /* 0x7f8000000d00780b */ /* 0x000fda0003f0d200 */
[----:B------:R-:W-:Y:S01]  /*04f0*/  @!P0 FMUL R3, RZ, R13 ;  /* 0x0000000dff038220 */ /* 0x000fe20000400000 */
[----:B------:R-:W-:Y:S01]  /*0500*/  @!P0 IMAD.MOV.U32 R0, RZ, RZ, RZ ;  /* 0x000000ffff008224 */ /* 0x000fe200078e00ff */
[----:B------:R-:W-:Y:S06]  /*0510*/  @!P0 BRA `(.L_x_5) ;  /* 0x0000000000cc8947 */ /* 0x000fec0003800000 */
[----:B------:R-:W-:Y:S01]  /*0520*/  IMAD.SHL.U32 R2, R13, 0x100, RZ ;  /* 0x000001000d027824 */ /* 0x000fe200078e00ff */
[----:B------:R-:W0:Y:S01]  /*0530*/  LDCU.64 UR8, c[0x4][URZ] ;  /* 0x01000000ff0877ac */ /* 0x000e220008000a00 */
[----:B------:R-:W-:Y:S02]  /*0540*/  IMAD.MOV.U32 R6, RZ, RZ, RZ ;  /* 0x000000ffff067224 */ /* 0x000fe400078e00ff */
[----:B------:R-:W-:Y:S01]  /*0550*/  IMAD.MOV.U32 R0, RZ, RZ, R1 ;  /* 0x000000ffff007224 */ /* 0x000fe200078e0001 */
[----:B------:R-:W-:Y:S01]  /*0560*/  LOP3.LUT R15, R2, 0x80000000, RZ, 0xfc, !PT ;  /* 0x80000000020f7812 */ /* 0x000fe200078efcff */
[----:B------:R-:W-:Y:S01]  /*0570*/  UMOV UR5, URZ ;  /* 0x000000ff00057c82 */ /* 0x000fe20008000000 */
[----:B------:R-:W-:-:S05]  /*0580*/  UMOV UR4, URZ ;  /* 0x000000ff00047c82 */ /* 0x000fca0008000000 */
.L_x_6:
[----:B0-----:R-:W-:Y:S02]  /*0590*/  IMAD.U32 R4, RZ, RZ, UR8 ;  /* 0x00000008ff047e24 */ /* 0x001fe4000f8e00ff */
[----:B------:R-:W-:-:S05]  /*05a0*/  IMAD.U32 R5, RZ, RZ, UR9 ;  /* 0x00000009ff057e24 */ /* 0x000fca000f8e00ff */
[----:B------:R-:W2:Y:S01]  /*05b0*/  LDG.E.CONSTANT R2, desc[UR6][R4.64] ;  /* 0x0000000604027981 */ /* 0x000ea2000c1e9900 */
[----:B------:R-:W-:Y:S02]  /*05c0*/  UIADD3 UR8, UP0, UPT, UR8, 0x4, URZ ;  /* 0x0000000408087890 */ /* 0x000fe4000ff1e0ff */
[----:B------:R-:W-:Y:S02]  /*05d0*/  UIADD3 UR4, UPT, UPT, UR4, 0x1, URZ ;  /* 0x0000000104047890 */ /* 0x000fe4000fffe0ff */
[----:B------:R-:W-:Y:S02]  /*05e0*/  UIADD3.X UR9, UPT, UPT, URZ, UR9, URZ, UP0, !UPT ;  /* 0x00000009ff097290 */ /* 0x000fe400087fe4ff */
[----:B------:R-:W-:Y:S01]  /*05f0*/  UISETP.NE.AND UP0, UPT, UR4, 0x6, UPT ;  /* 0x000000060400788c */ /* 0x000fe2000bf05270 */
[----:B--2---:R-:W-:-:S03]  /*0600*/  IMAD.WIDE.U32 R2, R2, R15, RZ ;  /* 0x0000000f02027225 */ /* 0x004fc600078e00ff */
[----:B------:R-:W-:-:S04]  /*0610*/  IADD3 R11, P0, PT, R2, R6, RZ ;  /* 0x00000006020b7210 */ /* 0x000fc80007f1e0ff */
[----:B------:R-:W-:Y:S01]  /*0620*/  IADD3.X R6, PT, PT, R3, UR5, RZ, P0, !PT ;  /* 0x0000000503067c10 */ /* 0x000fe200087fe4ff */
[----:B------:R0:W-:Y:S02]  /*0630*/  STL [R0], R11 ;  /* 0x0000000b00007387 */ /* 0x0001e40000100800 */
[----:B0-----:R-:W-:Y:S01]  /*0640*/  VIADD R0, R0, 0x4 ;  /* 0x0000000400007836 */ /* 0x001fe20000000000 */
[----:B------:R-:W-:Y:S06]  /*0650*/  BRA.U UP0, `(.L_x_6) ;  /* 0xfffffffd00cc7547 */ /* 0x000fec000b83ffff */
[----:B------:R-:W-:Y:S01]  /*0660*/  SHF.R.U32.HI R4, RZ, 0x17, R13 ;  /* 0x00000017ff047819 */ /* 0x000fe2000001160d */
[----:B------:R0:W-:Y:S03]  /*0670*/  STL [R1+0x18], R6 ;  /* 0x0000180601007387 */ /* 0x0001e60000100800 */
[C---:B------:R-:W-:Y:S02]  /*0680*/  LOP3.LUT R0, R4.reuse, 0xe0, RZ, 0xc0, !PT ;  /* 0x000000e004007812 */ /* 0x040fe400078ec0ff */
[----:B------:R-:W-:-:S03]  /*0690*/  LOP3.LUT P0, RZ, R4, 0x1f, RZ, 0xc0, !PT ;  /* 0x0000001f04ff7812 */ /* 0x000fc6000780c0ff */
[----:B------:R-:W-:-:S05]  /*06a0*/  VIADD R0, R0, 0xffffff80 ;  /* 0xffffff8000007836 */ /* 0x000fca0000000000 */
[----:B------:R-:W-:-:S05]  /*06b0*/  SHF.R.U32.HI R0, RZ, 0x5, R0 ;  /* 0x00000005ff007819 */ /* 0x000fca0000011600 */
[----:B------:R-:W-:-:S05]  /*06c0*/  IMAD R5, R0, -0x4, R1 ;  /* 0xfffffffc00057824 */ /* 0x000fca00078e0201 */
[----:B------:R-:W2:Y:S04]  /*06d0*/  LDL R0, [R5+0x18] ;  /* 0x0000180005007983 */ /* 0x000ea80000100800 */
[----:B------:R-:W2:Y:S04]  /*06e0*/  LDL R3, [R5+0x14] ;  /* 0x0000140005037983 */ /* 0x000ea80000100800 */
[----:B------:R-:W3:Y:S01]  /*06f0*/  @P0 LDL R2, [R5+0x10] ;  /* 0x0000100005020983 */ /* 0x000ee20000100800 */
[----:B------:R-:W-:Y:S01]  /*0700*/  LOP3.LUT R4, R4, 0x1f, RZ, 0xc0, !PT ;  /* 0x0000001f04047812 */ /* 0x000fe200078ec0ff */
[----:B------:R-:W-:Y:S01]  /*0710*/  UMOV UR4, 0x54442d19 ;  /* 0x54442d1900047882 */ /* 0x000fe20000000000 */
[----:B------:R-:W-:-:S02]  /*0720*/  UMOV UR5, 0x3bf921fb ;  /* 0x3bf921fb00057882 */ /* 0x000fc40000000000 */
[-C--:B--2---:R-:W-:Y:S02]  /*0730*/  @P0 SHF.L.W.U32.HI R0, R3, R4.reuse, R0 ;  /* 0x0000000403000219 */ /* 0x084fe40000010e00 */
[----:B---3--:R-:W-:Y:S02]  /*0740*/  @P0 SHF.L.W.U32.HI R3, R2, R4, R3 ;  /* 0x0000000402030219 */ /* 0x008fe40000010e03 */
[----:B------:R-:W-:Y:S02]  /*0750*/  ISETP.GE.AND P0, PT, R13, RZ, PT ;  /* 0x000000ff0d00720c */ /* 0x000fe40003f06270 */
[C---:B------:R-:W-:Y:S01]  /*0760*/  SHF.L.W.U32.HI R2, R3.reuse, 0x2, R0 ;  /* 0x0000000203027819 */ /* 0x040fe20000010e00 */
[----:B------:R-:W-:-:S03]  /*0770*/  IMAD.SHL.U32 R3, R3, 0x4, RZ ;  /* 0x0000000403037824 */ /* 0x000fc600078e00ff */
[----:B------:R-:W-:Y:S02]  /*0780*/  SHF.R.S32.HI R4, RZ, 0x1f, R2 ;  /* 0x0000001fff047819 */ /* 0x000fe40000011402 */
[----:B------:R-:W-:Y:S02]  /*0790*/  LOP3.LUT R13, R2, R13, RZ, 0x3c, !PT ;  /* 0x0000000d020d7212 */ /* 0x000fe400078e3cff */
[C---:B------:R-:W-:Y:S02]  /*07a0*/  LOP3.LUT R10, R4.reuse, R3, RZ, 0x3c, !PT ;  /* 0x00000003040a7212 */ /* 0x040fe400078e3cff */
[----:B------:R-:W-:Y:S02]  /*07b0*/  LOP3.LUT R11, R4, R2, RZ, 0x3c, !PT ;  /* 0x00000002040b7212 */ /* 0x000fe400078e3cff */
[----:B------:R-:W-:Y:S02]  /*07c0*/  SHF.R.U32.HI R3, RZ, 0x1e, R0 ;  /* 0x0000001eff037819 */ /* 0x000fe40000011600 */
[----:B------:R-:W-:-:S02]  /*07d0*/  ISETP.GE.AND P1, PT, R13, RZ, PT ;  /* 0x000000ff0d00720c */ /* 0x000fc40003f26270 */
[----:B------:R-:W1:Y:S01]  /*07e0*/  I2F.F64.S64 R10, R10 ;  /* 0x0000000a000a7312 */ /* 0x000e620000301c00 */
[----:B------:R-:W-:-:S05]  /*07f0*/  LEA.HI R0, R2, R3, RZ, 0x1 ;  /* 0x0000000302007211 */ /* 0x000fca00078f08ff */
[----:B------:R-:W-:-:S04]  /*0800*/  IMAD.MOV R2, RZ, RZ, -R0 ;  /* 0x000000ffff027224 */ /* 0x000fc800078e0a00 */
[----:B------:R-:W-:Y:S01]  /*0810*/  @!P0 IMAD.MOV.U32 R0, RZ, RZ, R2 ;  /* 0x000000ffff008224 */ /* 0x000fe200078e0002 */
[----:B-1----:R-:W-:-:S10]  /*0820*/  DMUL R4, R10, UR4 ;  /* 0x000000040a047c28 */ /* 0x002fd40008000000 */
[----:B------:R-:W1:Y:S02]  /*0830*/  F2F.F32.F64 R4, R4 ;  /* 0x0000000400047310 */ /* 0x000e640000301000 */
[----:B01----:R-:W-:-:S07]  /*0840*/  FSEL R3, -R4, R4, !P1 ;  /* 0x0000000404037208 */ /* 0x003fce0004800100 */
.L_x_5:
[----:B------:R-:W-:Y:S05]  /*0850*/  BSYNC.RECONVERGENT B0 ;  /* 0x0000000000007941 */ /* 0x000fea0003800200 */
.L_x_4:
[----:B------:R-:W-:Y:S01]  /*0860*/  FFMA R5, R9, 5, R12 ;  /* 0x40a0000009057823 */ /* 0x000fe2000000000c */
[----:B------:R-:W-:Y:S01]  /*0870*/  LOP3.LUT R6, R0, 0x1, RZ, 0xc0, !PT ;  /* 0x0000000100067812 */ /* 0x000fe200078ec0ff */
[----:B------:R-:W-:Y:S02]  /*0880*/  IMAD.MOV.U32 R12, RZ, RZ, 0x37cbac00 ;  /* 0x37cbac00ff0c7424 */ /* 0x000fe400078e00ff */
[----:B------:R-:W-:Y:S01]  /*0890*/  FMUL R11, R3, R3 ;  /* 0x00000003030b7220 */ /* 0x000fe20000400000 */
[----:B------:R-:W-:Y:S01]  /*08a0*/  FMUL R2, R5, 0.63661974668502807617 ;  /* 0x3f22f98305027820 */ /* 0x000fe20000400000 */
[----:B------:R-:W-:Y:S01]  /*08b0*/  ISETP.NE.U32.AND P0, PT, R6, 0x1, PT ;  /* 0x000000010600780c */ /* 0x000fe20003f05070 */
[----:B------:R-:W-:Y:S02]  /*08c0*/  IMAD.MOV.U32 R6, RZ, RZ, 0x3d2aaabb ;  /* 0x3d2aaabbff067424 */ /* 0x000fe400078e00ff */
[----:B------:R-:W-:Y:S01]  /*08d0*/  FFMA R4, R11, R12, -0.0013887860113754868507 ;  /* 0xbab607ed0b047423 */ /* 0x000fe2000000000c */
[----:B------:R-:W-:Y:S01]  /*08e0*/  IMAD.MOV.U32 R10, RZ, RZ, 0x3effffff ;  /* 0x3effffffff0a7424 */ /* 0x000fe200078e00ff */
[----:B------:R-:W-:Y:S01]  /*08f0*/  LOP3.LUT P1, RZ, R0, 0x2, RZ, 0xc0, !PT ;  /* 0x0000000200ff7812 */ /* 0x000fe2000782c0ff */
[----:B------:R-:W0:Y:S01]  /*0900*/  F2I.NTZ R2, R2 ;  /* 0x0000000200027305 */ /* 0x000e220000203100 */
[----:B------:R-:W-:Y:S01]  /*0910*/  FSEL R6, R6, 0.0083327032625675201416, !P0 ;  /* 0x3c0885e406067808 */ /* 0x000fe20004000000 */
[----:B------:R-:W-:Y:S01]  /*0920*/  BSSY.RECONVERGENT B0, `(.L_x_7) ;  /* 0x0000046000007945 */ /* 0x000fe20003800200 */
[----:B------:R-:W-:-:S02]  /*0930*/  FSEL R4, R4, -0.00019574658654164522886, !P0 ;  /* 0xb94d415304047808 */ /* 0x000fc40004000000 */
[----:B------:R-:W-:-:S03]  /*0940*/  FSEL R0, R3, 1, P0 ;  /* 0x3f80000003007808 */ /* 0x000fc60000000000 */
[----:B------:R-:W-:Y:S01]  /*0950*/  FFMA R4, R11, R4, R6 ;  /* 0x000000040b047223 */ /* 0x000fe20000000006 */
[----:B------:R-:W-:Y:S02]  /*0960*/  FSEL R6, -R10, -0.16666662693023681641, !P0 ;  /* 0xbe2aaaa80a067808 */ /* 0x000fe40004000100 */
[----:B------:R-:W-:-:S03]  /*0970*/  FSETP.GE.AND P0, PT, |R5|, 105615, PT ;  /* 0x47ce47800500780b */ /* 0x000fc60003f06200 */
[C---:B------:R-:W-:Y:S01]  /*0980*/  FFMA R4, R11.reuse, R4, R6 ;  /* 0x000000040b047223 */ /* 0x040fe20000000006 */
[----:B0-----:R-:W-:Y:S01]  /*0990*/  I2FP.F32.S32 R10, R2 ;  /* 0x00000002000a7245 */ /* 0x001fe20000201400 */
[----:B------:R-:W-:-:S04]  /*09a0*/  FFMA R11, R11, R0, RZ ;  /* 0x000000000b0b7223 */ /* 0x000fc800000000ff */
[----:B------:R-:W-:Y:S01]  /*09b0*/  FFMA R3, R10, -1.5707962512969970703, R5 ;  /* 0xbfc90fda0a037823 */ /* 0x000fe20000000005 */
[----:B------:R-:W-:-:S03]  /*09c0*/  FFMA R13, R11, R4, R0 ;  /* 0x000000040b0d7223 */ /* 0x000fc60000000000 */
[----:B------:R-:W-:Y:S01]  /*09d0*/  FFMA R3, R10, -7.5497894158615963534e-08, R3 ;  /* 0xb3a221680a037823 */ /* 0x000fe20000000003 */
[----:B------:R-:W-:-:S03]  /*09e0*/  @P1 FADD R13, RZ, -R13 ;  /* 0x8000000dff0d1221 */ /* 0x000fc60000000000 */
[----:B------:R-:W-:Y:S01]  /*09f0*/  FFMA R0, R10, -5.3903029534742383927e-15, R3 ;  /* 0xa7c234c50a007823 */ /* 0x000fe20000000003 */
[----:B------:R-:W-:Y:S06]  /*0a00*/  @!P0 BRA `(.L_x_8) ;  /* 0x0000000000dc8947 */ /* 0x000fec0003800000 */
        /* <DEDUP_REMOVED lines=11> */
.L_x_9:
        /* <DEDUP_REMOVED lines=44> */
.L_x_8:
[----:B------:R-:W-:Y:S05]  /*0d80*/  BSYNC.RECONVERGENT B0 ;  /* 0x0000000000007941 */ /* 0x000fea0003800200 */
.L_x_7:
[----:B------:R-:W-:Y:S01]  /*0d90*/  LOP3.LUT R4, R2, 0x1, RZ, 0xc0, !PT ;  /* 0x0000000102047812 */ /* 0x000fe200078ec0ff */
[----:B------:R-:W-:Y:S01]  /*0da0*/  FMUL R3, R0, R0 ;  /* 0x0000000000037220 */ /* 0x000fe20000400000 */
[----:B------:R-:W-:Y:S01]  /*0db0*/  VIADD R2, R2, 0x1 ;  /* 0x0000000102027836 */ /* 0x000fe20000000000 */
[----:B------:R-:W0:Y:S01]  /*0dc0*/  LDC.64 R14, c[0x0][0x380] ;  /* 0x0000e000ff0e7b82 */ /* 0x000e220000000a00 */
[----:B------:R-:W-:Y:S01]  /*0dd0*/  ISETP.NE.U32.AND P0, PT, R4, 0x1, PT ;  /* 0x000000010400780c */ /* 0x000fe20003f05070 */
[----:B------:R-:W-:Y:S01]  /*0de0*/  FFMA R12, R3, R12, -0.0013887860113754868507 ;  /* 0xbab607ed030c7423 */ /* 0x000fe2000000000c */
[----:B------:R-:W-:Y:S01]  /*0df0*/  IMAD.MOV.U32 R4, RZ, RZ, 0x3c0885e4 ;  /* 0x3c0885e4ff047424 */ /* 0x000fe200078e00ff */
[----:B------:R-:W-:Y:S01]  /*0e00*/  LOP3.LUT P1, RZ, R2, 0x2, RZ, 0xc0, !PT ;  /* 0x0000000202ff7812 */ /* 0x000fe2000782c0ff */
[----:B------:R-:W-:Y:S01]  /*0e10*/  IMAD.MOV.U32 R11, RZ, RZ, 0x3e2aaaa8 ;  /* 0x3e2aaaa8ff0b7424 */ /* 0x000fe200078e00ff */
[----:B------:R-:W-:Y:S02]  /*0e20*/  FSEL R0, R0, 1, !P0 ;  /* 0x3f80000000007808 */ /* 0x000fe40004000000 */
[----:B------:R-:W-:-:S02]  /*0e30*/  FSEL R12, R12, -0.00019574658654164522886, P0 ;  /* 0xb94d41530c0c7808 */ /* 0x000fc40000000000 */
[----:B------:R-:W-:Y:S01]  /*0e40*/  FSEL R4, R4, 0.041666727513074874878, !P0 ;  /* 0x3d2aaabb04047808 */ /* 0x000fe20004000000 */
[----:B------:R-:W-:Y:S01]  /*0e50*/  FFMA R5, R3, R0, RZ ;  /* 0x0000000003057223 */ /* 0x000fe200000000ff */
[----:B------:R-:W-:-:S03]  /*0e60*/  FSEL R11, -R11, -0.4999999701976776123, !P0 ;  /* 0xbeffffff0b0b7808 */ /* 0x000fc60004000100 */
[----:B------:R-:W-:-:S04]  /*0e70*/  FFMA R4, R3, R12, R4 ;  /* 0x0000000c03047223 */ /* 0x000fc80000000004 */
[----:B------:R-:W-:Y:S01]  /*0e80*/  FFMA R4, R3, R4, R11 ;  /* 0x0000000403047223 */ /* 0x000fe2000000000b */
[----:B------:R-:W-:Y:S01]  /*0e90*/  IMAD.MOV.U32 R11, RZ, RZ, 0x3f800000 ;  /* 0x3f800000ff0b7424 */ /* 0x000fe200078e00ff */
[----:B------:R-:W-:Y:S02]  /*0ea0*/  F2F.F64.F32 R2, R13 ;  /* 0x0000000d00027310 */ /* 0x000fe40000201800 */
[----:B------:R-:W-:-:S04]  /*0eb0*/  FFMA R0, R5, R4, R0 ;  /* 0x0000000405007223 */ /* 0x000fc80000000000 */
[----:B------:R-:W-:-:S04]  /*0ec0*/  @P1 FADD R0, RZ, -R0 ;  /* 0x80000000ff001221 */ /* 0x000fc80000000000 */
[----:B------:R-:W1:Y:S02]  /*0ed0*/  F2F.F64.F32 R4, R0 ;  /* 0x0000000000047310 */ /* 0x000e640000201800 */
[----:B-1----:R-:W-:Y:S01]  /*0ee0*/  DFMA R2, R4, 0.5, R2 ;  /* 0x3fe000000402782b */ /* 0x002fe20000000002 */
[----:B0-----:R-:W-:-:S05]  /*0ef0*/  IMAD.WIDE.U32 R4, R7, 0x10, R14 ;  /* 0x0000001007047825 */ /* 0x001fca00078e000e */
[----:B------:R-:W0:Y:S02]  /*0f00*/  F2F.F32.F64 R10, R2 ;  /* 0x00000002000a7310 */ /* 0x000e240000301000 */
[----:B0-----:R-:W-:Y:S01]  /*0f10*/  STG.E.128 desc[UR6][R4.64], R8 ;  /* 0x0000000804007986 */ /* 0x001fe2000c101d06 */
[----:B------:R-:W-:Y:S05]  /*0f20*/  EXIT ;  /* 0x000000000000794d */ /* 0x000fea0003800000 */
        .weak           $__internal_0_$__cuda_sm20_div_rn_f64_full
        .type           $__internal_0_$__cuda_sm20_div_rn_f64_full,@function
        .size           $__internal_0_$__cuda_sm20_div_rn_f64_full,(.L_x_16 - $__internal_0_$__cuda_sm20_div_rn_f64_full)
$__internal_0_$__cuda_sm20_div_rn_f64_full:
[C---:B------:R-:W-:Y:S01]  /*0f30*/  FSETP.GEU.AND P0, PT, |R5|.reuse, 1.469367938527859385e-39, PT ;  /* 0x001000000500780b */ /* 0x040fe20003f0e200 */
[----:B------:R-:W-:Y:S01]  /*0f40*/  IMAD.MOV.U32 R16, RZ, RZ, 0x1 ;  /* 0x00000001ff107424 */ /* 0x000fe200078e00ff */
[----:B------:R-:W-:Y:S01]  /*0f50*/  LOP3.LUT R2, R5, 0x800fffff, RZ, 0xc0, !PT ;  /* 0x800fffff05027812 */ /* 0x000fe200078ec0ff */
[----:B------:R-:W-:Y:S01]  /*0f60*/  IMAD.MOV.U32 R22, RZ, RZ, 0x1ca00000 ;  /* 0x1ca00000ff167424 */ /* 0x000fe200078e00ff */
[C---:B------:R-:W-:Y:S01]  /*0f70*/  FSETP.GEU.AND P2, PT, |R13|.reuse, 1.469367938527859385e-39, PT ;  /* 0x001000000d00780b */ /* 0x040fe20003f4e200 */
[----:B------:R-:W-:Y:S01]  /*0f80*/  BSSY.RECONVERGENT B1, `(.L_x_10) ;  /* 0x0000052000017945 */ /* 0x000fe20003800200 */
[----:B------:R-:W-:Y:S01]  /*0f90*/  LOP3.LUT R3, R2, 0x3ff00000, RZ, 0xfc, !PT ;  /* 0x3ff0000002037812 */ /* 0x000fe200078efcff */
[----:B------:R-:W-:Y:S01]  /*0fa0*/  IMAD.MOV.U32 R2, RZ, RZ, R4 ;  /* 0x000000ffff027224 */ /* 0x000fe200078e0004 */
[----:B------:R-:W-:Y:S02]  /*0fb0*/  LOP3.LUT R9, R13, 0x7ff00000, RZ, 0xc0, !PT ;  /* 0x7ff000000d097812 */ /* 0x000fe400078ec0ff */
[----:B------:R-:W-:-:S03]  /*0fc0*/  LOP3.LUT R24, R5, 0x7ff00000, RZ, 0xc0, !PT ;  /* 0x7ff0000005187812 */ /* 0x000fc600078ec0ff */
[----:B------:R-:W-:Y:S01]  /*0fd0*/  @!P0 DMUL R2, R4, 8.98846567431157953865e+307 ;  /* 0x7fe0000004028828 */ /* 0x000fe20000000000 */
[----:B------:R-:W-:Y:S01]  /*0fe0*/  ISETP.GE.U32.AND P1, PT, R9, R24, PT ;  /* 0x000000180900720c */ /* 0x000fe20003f26070 */
[----:B------:R-:W-:Y:S02]  /*0ff0*/  IMAD.MOV.U32 R23, RZ, RZ, R9 ;  /* 0x000000ffff177224 */ /* 0x000fe400078e0009 */
[----:B------:R-:W-:Y:S02]  /*1000*/  @!P2 LOP3.LUT R18, R5, 0x7ff00000, RZ, 0xc0, !PT ;  /* 0x7ff000000512a812 */ /* 0x000fe400078ec0ff */
[----:B------:R-:W0:Y:S02]  /*1010*/  MUFU.RCP64H R17, R3 ;  /* 0x0000000300117308 */ /* 0x000e240000001800 */
[----:B------:R-:W-:Y:S02]  /*1020*/  @!P2 ISETP.GE.U32.AND P3, PT, R9, R18, PT ;  /* 0x000000120900a20c */ /* 0x000fe40003f66070 */
[----:B------:R-:W-:-:S02]  /*1030*/  @!P0 LOP3.LUT R24, R3, 0x7ff00000, RZ, 0xc0, !PT ;  /* 0x7ff0000003188812 */ /* 0x000fc400078ec0ff */
[----:B------:R-:W-:-:S03]  /*1040*/  @!P2 SEL R19, R22, 0x63400000, !P3 ;  /* 0x634000001613a807 */ /* 0x000fc60005800000 */
[----:B------:R-:W-:Y:S01]  /*1050*/  VIADD R26, R24, 0xffffffff ;  /* 0xffffffff181a7836 */ /* 0x000fe20000000000 */
[----:B------:R-:W-:-:S04]  /*1060*/  @!P2 LOP3.LUT R20, R19, 0x80000000, R13, 0xf8, !PT ;  /* 0x800000001314a812 */ /* 0x000fc800078ef80d */
[----:B------:R-:W-:Y:S01]  /*1070*/  @!P2 LOP3.LUT R21, R20, 0x100000, RZ, 0xfc, !PT ;  /* 0x001000001415a812 */ /* 0x000fe200078efcff */
[----:B------:R-:W-:Y:S01]  /*1080*/  @!P2 IMAD.MOV.U32 R20, RZ, RZ, RZ ;  /* 0x000000ffff14a224 */ /* 0x000fe200078e00ff */
[----:B0-----:R-:W-:-:S08]  /*1090*/  DFMA R14, R16, -R2, 1 ;  /* 0x3ff00000100e742b */ /* 0x001fd00000000802 */
[----:B------:R-:W-:-:S08]  /*10a0*/  DFMA R14, R14, R14, R14 ;  /* 0x0000000e0e0e722b */ /* 0x000fd0000000000e */
[----:B------:R-:W-:Y:S01]  /*10b0*/  DFMA R16, R16, R14, R16 ;  /* 0x0000000e1010722b */ /* 0x000fe20000000010 */
[----:B------:R-:W-:Y:S01]  /*10c0*/  SEL R15, R22, 0x63400000, !P1 ;  /* 0x63400000160f7807 */ /* 0x000fe20004800000 */
[----:B------:R-:W-:-:S03]  /*10d0*/  IMAD.MOV.U32 R14, RZ, RZ, R12 ;  /* 0x000000ffff0e7224 */ /* 0x000fc600078e000c */
[----:B------:R-:W-:-:S03]  /*10e0*/  LOP3.LUT R15, R15, 0x800fffff, R13, 0xf8, !PT ;  /* 0x800fffff0f0f7812 */ /* 0x000fc600078ef80d */
[----:B------:R-:W-:-:S03]  /*10f0*/  DFMA R18, R16, -R2, 1 ;  /* 0x3ff000001012742b */ /* 0x000fc60000000802 */
[----:B------:R-:W-:-:S05]  /*1100*/  @!P2 DFMA R14, R14, 2, -R20 ;  /* 0x400000000e0ea82b */ /* 0x000fca0000000814 */
[----:B------:R-:W-:-:S05]  /*1110*/  DFMA R18, R16, R18, R16 ;  /* 0x000000121012722b */ /* 0x000fca0000000010 */
[----:B------:R-:W-:-:S03]  /*1120*/  @!P2 LOP3.LUT R23, R15, 0x7ff00000, RZ, 0xc0, !PT ;  /* 0x7ff000000f17a812 */ /* 0x000fc600078ec0ff */
[----:B------:R-:W-:Y:S02]  /*1130*/  DMUL R16, R18, R14 ;  /* 0x0000000e12107228 */ /* 0x000fe40000000000 */
[----:B------:R-:W-:-:S05]  /*1140*/  VIADD R25, R23, 0xffffffff ;  /* 0xffffffff17197836 */ /* 0x000fca0000000000 */
[----:B------:R-:W-:Y:S01]  /*1150*/  ISETP.GT.U32.AND P0, PT, R25, 0x7feffffe, PT ;  /* 0x7feffffe1900780c */ /* 0x000fe20003f04070 */
[----:B------:R-:W-:-:S03]  /*1160*/  DFMA R20, R16, -R2, R14 ;  /* 0x800000021014722b */ /* 0x000fc6000000000e */
[----:B------:R-:W-:-:S05]  /*1170*/  ISETP.GT.U32.OR P0, PT, R26, 0x7feffffe, P0 ;  /* 0x7feffffe1a00780c */ /* 0x000fca0000704470 */
[----:B------:R-:W-:-:S08]  /*1180*/  DFMA R16, R18, R20, R16 ;  /* 0x000000141210722b */ /* 0x000fd00000000010 */
[----:B------:R-:W-:Y:S05]  /*1190*/  @P0 BRA `(.L_x_11) ;  /* 0x00000000006c0947 */ /* 0x000fea0003800000 */
[----:B------:R-:W-:-:S04]  /*11a0*/  LOP3.LUT R18, R5, 0x7ff00000, RZ, 0xc0, !PT ;  /* 0x7ff0000005127812 */ /* 0x000fc800078ec0ff */
[CC--:B------:R-:W-:Y:S02]  /*11b0*/  VIADDMNMX R12, R9.reuse, -R18.reuse, 0xb9600000, !PT ;  /* 0xb9600000090c7446 */ /* 0x0c0fe40007800912 */
[----:B------:R-:W-:Y:S02]  /*11c0*/  ISETP.GE.U32.AND P0, PT, R9, R18, PT ;  /* 0x000000120900720c */ /* 0x000fe40003f06070 */
[----:B------:R-:W-:Y:S01]  /*11d0*/  VIMNMX R9, PT, PT, R12, 0x46a00000, PT ;  /* 0x46a000000c097848 */ /* 0x000fe20003fe0100 */
[----:B------:R-:W-:Y:S01]  /*11e0*/  IMAD.MOV.U32 R12, RZ, RZ, RZ ;  /* 0x000000ffff0c7224 */ /* 0x000fe200078e00ff */
[----:B------:R-:W-:-:S05]  /*11f0*/  SEL R22, R22, 0x63400000, !P0 ;  /* 0x6340000016167807 */ /* 0x000fca0004000000 */
[----:B------:R-:W-:-:S04]  /*1200*/  IMAD.IADD R9, R9, 0x1, -R22 ;  /* 0x0000000109097824 */ /* 0x000fc800078e0a16 */
[----:B------:R-:W-:-:S06]  /*1210*/  VIADD R13, R9, 0x7fe00000 ;  /* 0x7fe00000090d7836 */ /* 0x000fcc0000000000 */
[----:B------:R-:W-:-:S10]  /*1220*/  DMUL R18, R16, R12 ;  /* 0x0000000c10127228 */ /* 0x000fd40000000000 */
[----:B------:R-:W-:-:S13]  /*1230*/  FSETP.GTU.AND P0, PT, |R19|, 1.469367938527859385e-39, PT ;  /* 0x001000001300780b */ /* 0x000fda0003f0c200 */
[----:B------:R-:W-:Y:S05]  /*1240*/  @P0 BRA `(.L_x_12) ;  /* 0x0000000000940947 */ /* 0x000fea0003800000 */
[----:B------:R-:W-:Y:S01]  /*1250*/  DFMA R2, R16, -R2, R14 ;  /* 0x800000021002722b */ /* 0x000fe2000000000e */
[----:B------:R-:W-:-:S09]  /*1260*/  IMAD.MOV.U32 R12, RZ, RZ, RZ ;  /* 0x000000ffff0c7224 */ /* 0x000fd200078e00ff */
[C---:B------:R-:W-:Y:S02]  /*1270*/  FSETP.NEU.AND P0, PT, R3.reuse, RZ, PT ;  /* 0x000000ff0300720b */ /* 0x040fe40003f0d000 */
[----:B------:R-:W-:-:S04]  /*1280*/  LOP3.LUT R5, R3, 0x80000000, R5, 0x48, !PT ;  /* 0x8000000003057812 */ /* 0x000fc800078e4805 */
[----:B------:R-:W-:-:S07]  /*1290*/  LOP3.LUT R13, R5, R13, RZ, 0xfc, !PT ;  /* 0x0000000d050d7212 */ /* 0x000fce00078efcff */
[----:B------:R-:W-:Y:S05]  /*12a0*/  @!P0 BRA `(.L_x_12) ;  /* 0x00000000007c8947 */ /* 0x000fea0003800000 */
[----:B------:R-:W-:Y:S01]  /*12b0*/  IMAD.MOV R3, RZ, RZ, -R9 ;  /* 0x000000ffff037224 */ /* 0x000fe200078e0a09 */
[----:B------:R-:W-:Y:S01]  /*12c0*/  DMUL.RP R12, R16, R12 ;  /* 0x0000000c100c7228 */ /* 0x000fe20000008000 */
[----:B------:R-:W-:Y:S01]  /*12d0*/  IMAD.MOV.U32 R2, RZ, RZ, RZ ;  /* 0x000000ffff027224 */ /* 0x000fe200078e00ff */
[----:B------:R-:W-:-:S05]  /*12e0*/  IADD3 R9, PT, PT, -R9, -0x43300000, RZ ;  /* 0xbcd0000009097810 */ /* 0x000fca0007ffe1ff */
[----:B------:R-:W-:-:S03]  /*12f0*/  DFMA R2, R18, -R2, R16 ;  /* 0x800000021202722b */ /* 0x000fc60000000010 */
[----:B------:R-:W-:-:S07]  /*1300*/  LOP3.LUT R5, R13, R5, RZ, 0x3c, !PT ;  /* 0x000000050d057212 */ /* 0x000fce00078e3cff */
[----:B------:R-:W-:-:S04]  /*1310*/  FSETP.NEU.AND P0, PT, |R3|, R9, PT ;  /* 0x000000090300720b */ /* 0x000fc80003f0d200 */
[----:B------:R-:W-:Y:S02]  /*1320*/  FSEL R18, R12, R18, !P0 ;  /* 0x000000120c127208 */ /* 0x000fe40004000000 */
[----:B------:R-:W-:Y:S01]  /*1330*/  FSEL R19, R5, R19, !P0 ;  /* 0x0000001305137208 */ /* 0x000fe20004000000 */
[----:B------:R-:W-:Y:S06]  /*1340*/  BRA `(.L_x_12) ;  /* 0x0000000000547947 */ /* 0x000fec0003800000 */
.L_x_11:
[----:B------:R-:W-:-:S14]  /*1350*/  DSETP.NAN.AND P0, PT, R12, R12, PT ;  /* 0x0000000c0c00722a */ /* 0x000fdc0003f08000 */
[----:B------:R-:W-:Y:S05]  /*1360*/  @P0 BRA `(.L_x_13) ;  /* 0x0000000000440947 */ /* 0x000fea0003800000 */
[----:B------:R-:W-:-:S14]  /*1370*/  DSETP.NAN.AND P0, PT, R4, R4, PT ;  /* 0x000000040400722a */ /* 0x000fdc0003f08000 */
[----:B------:R-:W-:Y:S05]  /*1380*/  @P0 BRA `(.L_x_14) ;  /* 0x0000000000300947 */ /* 0x000fea0003800000 */
[----:B------:R-:W-:Y:S01]  /*1390*/  ISETP.NE.AND P0, PT, R23, R24, PT ;  /* 0x000000181700720c */ /* 0x000fe20003f05270 */
[----:B------:R-:W-:Y:S02]  /*13a0*/  IMAD.MOV.U32 R18, RZ, RZ, 0x0 ;  /* 0x00000000ff127424 */ /* 0x000fe400078e00ff */
[----:B------:R-:W-:-:S10]  /*13b0*/  IMAD.MOV.U32 R19, RZ, RZ, -0x80000 ;  /* 0xfff80000ff137424 */ /* 0x000fd400078e00ff */
[----:B------:R-:W-:Y:S05]  /*13c0*/  @!P0 BRA `(.L_x_12) ;  /* 0x0000000000348947 */ /* 0x000fea0003800000 */
[----:B------:R-:W-:Y:S02]  /*13d0*/  ISETP.NE.AND P0, PT, R23, 0x7ff00000, PT ;  /* 0x7ff000001700780c */ /* 0x000fe40003f05270 */
[----:B------:R-:W-:Y:S02]  /*13e0*/  LOP3.LUT R19, R13, 0x80000000, R5, 0x48, !PT ;  /* 0x800000000d137812 */ /* 0x000fe400078e4805 */
[----:B------:R-:W-:-:S13]  /*13f0*/  ISETP.EQ.OR P0, PT, R24, RZ, !P0 ;  /* 0x000000ff1800720c */ /* 0x000fda0004702670 */
[----:B------:R-:W-:Y:S01]  /*1400*/  @P0 LOP3.LUT R2, R19, 0x7ff00000, RZ, 0xfc, !PT ;  /* 0x7ff0000013020812 */ /* 0x000fe200078efcff */
[----:B------:R-:W-:Y:S02]  /*1410*/  @!P0 IMAD.MOV.U32 R18, RZ, RZ, RZ ;  /* 0x000000ffff128224 */ /* 0x000fe400078e00ff */
[----:B------:R-:W-:Y:S02]  /*1420*/  @P0 IMAD.MOV.U32 R18, RZ, RZ, RZ ;  /* 0x000000ffff120224 */ /* 0x000fe400078e00ff */
[----:B------:R-:W-:Y:S01]  /*1430*/  @P0 IMAD.MOV.U32 R19, RZ, RZ, R2 ;  /* 0x000000ffff130224 */ /* 0x000fe200078e0002 */
[----:B------:R-:W-:Y:S06]  /*1440*/  BRA `(.L_x_12) ;  /* 0x0000000000147947 */ /* 0x000fec0003800000 */
.L_x_14:
[----:B------:R-:W-:Y:S01]  /*1450*/  LOP3.LUT R19, R5, 0x80000, RZ, 0xfc, !PT ;  /* 0x0008000005137812 */ /* 0x000fe200078efcff */
[----:B------:R-:W-:Y:S01]  /*1460*/  IMAD.MOV.U32 R18, RZ, RZ, R4 ;  /* 0x000000ffff127224 */ /* 0x000fe200078e0004 */
[----:B------:R-:W-:Y:S06]  /*1470*/  BRA `(.L_x_12) ;  /* 0x0000000000087947 */ /* 0x000fec0003800000 */
.L_x_13:
[----:B------:R-:W-:Y:S01]  /*1480*/  LOP3.LUT R19, R13, 0x80000, RZ, 0xfc, !PT ;  /* 0x000800000d137812 */ /* 0x000fe200078efcff */
[----:B------:R-:W-:-:S07]  /*1490*/  IMAD.MOV.U32 R18, RZ, RZ, R12 ;  /* 0x000000ffff127224 */ /* 0x000fce00078e000c */
.L_x_12:
[----:B------:R-:W-:Y:S05]  /*14a0*/  BSYNC.RECONVERGENT B1 ;  /* 0x0000000000017941 */ /* 0x000fea0003800200 */
.L_x_10:
[----:B------:R-:W-:Y:S02]  /*14b0*/  IMAD.MOV.U32 R2, RZ, RZ, R6 ;  /* 0x000000ffff027224 */ /* 0x000fe400078e0006 */
[----:B------:R-:W-:Y:S02]  /*14c0*/  IMAD.MOV.U32 R3, RZ, RZ, 0x0 ;  /* 0x00000000ff037424 */ /* 0x000fe400078e00ff */
[----:B------:R-:W-:Y:S02]  /*14d0*/  IMAD.MOV.U32 R4, RZ, RZ, R18 ;  /* 0x000000ffff047224 */ /* 0x000fe400078e0012 */
[----:B------:R-:W-:Y:S01]  /*14e0*/  IMAD.MOV.U32 R5, RZ, RZ, R19 ;  /* 0x000000ffff057224 */ /* 0x000fe200078e0013 */
[----:B------:R-:W-:Y:S06]  /*14f0*/  RET.REL.NODEC R2 `(kernel) ;  /* 0xffffffe802c07950 */ /* 0x000fec0003c3ffff */
.L_x_15:
[----:B------:R-:W-:-:S00]  /*1500*/  BRA `(.L_x_15) ;  /* 0xfffffffc00fc7947 */ /* 0x000fc0000383ffff */
[----:B------:R-:W-:-:S00]  /*1510*/  NOP ;  /* 0x0000000000007918 */ /* 0x000fc00000000000 */
        /* <DEDUP_REMOVED lines=14> */
.L_x_16:


//--------------------- .nv.global.init           --------------------------
	.section	.nv.global.init,"aw",@progbits
	.align	4
.nv.global.init:
	.type		__cudart_i2opi_f,@object
	.size		__cudart_i2opi_f,(.L_0 - __cudart_i2opi_f)
__cudart_i2opi_f:
        /*0000*/ 	.byte	0x41, 0x90, 0x43, 0x3c, 0x99, 0x95, 0x62, 0xdb, 0xc0, 0xdd, 0x34, 0xf5, 0xd1, 0x57, 0x27, 0xfc
        /*0010*/ 	.byte	0x29, 0x15, 0x44, 0x4e, 0x6e, 0x83, 0xf9, 0xa2
.L_0:


//--------------------- .nv.shared.reserved.0     --------------------------
	.section	.nv.shared.reserved.0,"aw",@nobits
	.weak		__nv_reservedSMEM_offset_0_alias
	.size		__nv_reservedSMEM_offset_0_alias, 0, 64
	.other		__nv_reservedSMEM_offset_0_alias,@"STO_CUDA_RESERVED_SHARED STV_DEFAULT"
__nv_reservedSMEM_offset_0_alias:
	.zero		0
	.zero		64


//--------------------- .nv.constant0.kernel      --------------------------
	.section	.nv.constant0.kernel,"a",@progbits
	.sectionflags	@""
	.align	4
.nv.constant0.kernel:
	.zero		916


//--------------------- SYMBOLS --------------------------

	.type		.nv.reservedSmem.offset0,@object
	.size		.nv.reservedSmem.offset0,0x4
